	.headerflags	@"EF_CUDA_TEXMODE_UNIFIED EF_CUDA_64BIT_ADDRESS EF_CUDA_SM86 EF_CUDA_VIRTUAL_SM(EF_CUDA_SM86)"
	.elftype	@"ET_EXEC"


//--------------------- .nv.info                  --------------------------
	.section	.nv.info,"",@"SHT_CUDA_INFO"
	.align	4


	//----- nvinfo : EIATTR_REGCOUNT
	.align		4
        /*0000*/ 	.byte	0x04, 0x2f
        /*0002*/ 	.short	(.L_1 - .L_0)
	.align		4
.L_0:
        /*0004*/ 	.word	index@(triton_mm)
        /*0008*/ 	.word	0x00000040


	//----- nvinfo : EIATTR_MAX_STACK_SIZE
	.align		4
.L_1:
        /*000c*/ 	.byte	0x04, 0x23
        /*000e*/ 	.short	(.L_3 - .L_2)
	.align		4
.L_2:
        /*0010*/ 	.word	index@(triton_mm)
        /*0014*/ 	.word	0x00000000


	//----- nvinfo : EIATTR_MIN_STACK_SIZE
	.align		4
.L_3:
        /*0018*/ 	.byte	0x04, 0x12
        /*001a*/ 	.short	(.L_5 - .L_4)
	.align		4
.L_4:
        /*001c*/ 	.word	index@(triton_mm)
        /*0020*/ 	.word	0x00000000


	//----- nvinfo : EIATTR_FRAME_SIZE
	.align		4
.L_5:
        /*0024*/ 	.byte	0x04, 0x11
        /*0026*/ 	.short	(.L_7 - .L_6)
	.align		4
.L_6:
        /*0028*/ 	.word	index@(triton_mm)
        /*002c*/ 	.word	0x00000000
.L_7:


//--------------------- .nv.info.triton_mm        --------------------------
	.section	.nv.info.triton_mm,"",@"SHT_CUDA_INFO"
	.align	4


	//----- nvinfo : EIATTR_CUDA_API_VERSION
	.align		4
        /*0000*/ 	.byte	0x04, 0x37
        /*0002*/ 	.short	(.L_9 - .L_8)
.L_8:
        /*0004*/ 	.word	0x0000007b


	//----- nvinfo : EIATTR_SW2861232_WAR
	.align		4
.L_9:
        /*0008*/ 	.byte	0x01, 0x35
	.zero		2


	//----- nvinfo : EIATTR_PARAM_CBANK
	.align		4
        /*000c*/ 	.byte	0x04, 0x0a
        /*000e*/ 	.short	(.L_11 - .L_10)
	.align		4
.L_10:
        /*0010*/ 	.word	index@(.nv.constant0.triton_mm)
        /*0014*/ 	.short	0x0160
        /*0016*/ 	.short	0x0024


	//----- nvinfo : EIATTR_CBANK_PARAM_SIZE
	.align		4
.L_11:
        /*0018*/ 	.byte	0x03, 0x19
        /*001a*/ 	.short	0x0024


	//----- nvinfo : EIATTR_KPARAM_INFO
	.align		4
        /*001c*/ 	.byte	0x04, 0x17
        /*001e*/ 	.short	(.L_13 - .L_12)
.L_12:
        /*0020*/ 	.word	0x00000000
        /*0024*/ 	.short	0x0004
        /*0026*/ 	.short	0x0020
        /*0028*/ 	.byte	0x00, 0xf0, 0x11, 0x00


	//----- nvinfo : EIATTR_KPARAM_INFO
	.align		4
.L_13:
        /*002c*/ 	.byte	0x04, 0x17
        /*002e*/ 	.short	(.L_15 - .L_14)
.L_14:
        /*0030*/ 	.word	0x00000000
        /*0034*/ 	.short	0x0003
        /*0036*/ 	.short	0x0018
        /*0038*/ 	.byte	0x00, 0xf0, 0x21, 0x00


	//----- nvinfo : EIATTR_KPARAM_INFO
	.align		4
.L_15:
        /*003c*/ 	.byte	0x04, 0x17
        /*003e*/ 	.short	(.L_17 - .L_16)
.L_16:
        /*0040*/ 	.word	0x00000000
        /*0044*/ 	.short	0x0002
        /*0046*/ 	.short	0x0010
        /*0048*/ 	.byte	0x00, 0xf0, 0x21, 0x00


	//----- nvinfo : EIATTR_KPARAM_INFO
	.align		4
.L_17:
        /*004c*/ 	.byte	0x04, 0x17
        /*004e*/ 	.short	(.L_19 - .L_18)
.L_18:
        /*0050*/ 	.word	0x00000000
        /*0054*/ 	.short	0x0001
        /*0056*/ 	.short	0x0008
        /*0058*/ 	.byte	0x00, 0xf0, 0x21, 0x00


	//----- nvinfo : EIATTR_KPARAM_INFO
	.align		4
.L_19:
        /*005c*/ 	.byte	0x04, 0x17
        /*005e*/ 	.short	(.L_21 - .L_20)
.L_20:
        /*0060*/ 	.word	0x00000000
        /*0064*/ 	.short	0x0000
        /*0066*/ 	.short	0x0000
        /*0068*/ 	.byte	0x00, 0xf0, 0x21, 0x00


	//----- nvinfo : EIATTR_MAXREG_COUNT
	.align		4
.L_21:
        /*006c*/ 	.byte	0x03, 0x1b
        /*006e*/ 	.short	0x00ff


	//----- nvinfo : EIATTR_EXIT_INSTR_OFFSETS
	.align		4
        /*0070*/ 	.byte	0x04, 0x1c
        /*0072*/ 	.short	(.L_23 - .L_22)


	//   ....[0]....
.L_22:
        /*0074*/ 	.word	0x00000030


	//   ....[1]....
        /*0078*/ 	.word	0x000022c0


	//   ....[2]....
        /*007c*/ 	.word	0x000022e0


	//----- nvinfo : EIATTR_MAX_THREADS
	.align		4
.L_23:
        /*0080*/ 	.byte	0x04, 0x05
        /*0082*/ 	.short	(.L_25 - .L_24)
.L_24:
        /*0084*/ 	.word	0x00000100
        /*0088*/ 	.word	0x00000001
        /*008c*/ 	.word	0x00000001
.L_25:


//--------------------- .nv.rel.action            --------------------------
	.section	.nv.rel.action,"",@"SHT_CUDA_RELOCINFO"
	.align	8
	.sectionentsize	8
        /*0000*/ 	.byte	0x73, 0x00, 0x00, 0x00, 0x00, 0x00, 0x00, 0x00, 0x00, 0x00, 0x00, 0x11, 0x25, 0x00, 0x05, 0x36


//--------------------- .nv.constant0.triton_mm   --------------------------
	.section	.nv.constant0.triton_mm,"a",@progbits
	.align	4
.nv.constant0.triton_mm:
	.zero		388


//--------------------- .text.triton_mm           --------------------------
	.section	.text.triton_mm,"ax",@progbits
	.sectionflags	@"SHF_BARRIERS=1"
	.sectioninfo	@"SHI_REGISTERS=64"
	.align	128
        .global         triton_mm
        .type           triton_mm,@function
        .size           triton_mm,(.L_x_3 - triton_mm)
        .other          triton_mm,@"STO_CUDA_ENTRY STV_DEFAULT"
triton_mm:
.text.triton_mm:
[----:B------:R-:W-:-:S02]  /*0000*/  MOV R1, c[0x0][0x28] ;  /* 0x00000a0000017a02 */ /* 0x000fc40000000f00 */
[----:B------:R-:W-:-:S04]  /*0010*/  MOV R0, c[0x0][0x180] ;  /* 0x0000600000007a02 */ /* 0x000fc80000000f00 */
[----:B------:R-:W-:-:S13]  /*0020*/  LOP3.LUT P0, RZ, R0, 0x1ffffff, RZ, 0xc0, !PT ;  /* 0x01ffffff00ff7812 */ /* 0x000fda000780c0ff */
[----:B------:R-:W-:Y:S05]  /*0030*/  @!P0 EXIT ;  /* 0x000000000000894d */ /* 0x000fea0003800000 */
[----:B------:R-:W1:Y:S01]  /*0040*/  S2R R9, SR_CTAID.X ;  /* 0x0000000000097919 */ /* 0x000e620000002500 */
[----:B------:R-:W-:Y:S01]  /*0050*/  IADD3 R0, R0, 0x3f, RZ ;  /* 0x0000003f00007810 */ /* 0x000fe20007ffe0ff */
[----:B------:R-:W-:Y:S01]  /*0060*/  ULDC.64 UR8, c[0x0][0x118] ;  /* 0x0000460000087ab9 */ /* 0x000fe20000000a00 */
[----:B------:R-:W-:Y:S01]  /*0070*/  IABS R12, c[0x0][0x180] ;  /* 0x00006000000c7a13 */ /* 0x000fe20000000000 */
[----:B------:R-:W2:Y:S01]  /*0080*/  S2R R60, SR_TID.X ;  /* 0x00000000003c7919 */ /* 0x000ea20000002100 */
[----:B------:R-:W-:Y:S01]  /*0090*/  SHF.R.S32.HI R3, RZ, 0x1f, R0 ;  /* 0x0000001fff037819 */ /* 0x000fe20000011400 */
[----:B------:R-:W-:Y:S01]  /*00a0*/  CS2R R20, SRZ ;  /* 0x0000000000147805 */ /* 0x000fe2000001ff00 */
[----:B------:R-:W-:Y:S01]  /*00b0*/  MOV R52, 0x3 ;  /* 0x0000000300347802 */ /* 0x000fe20000000f00 */
[----:B------:R-:W-:Y:S01]  /*00c0*/  CS2R R42, SRZ ;  /* 0x00000000002a7805 */ /* 0x000fe2000001ff00 */
[----:B------:R-:W-:Y:S01]  /*00d0*/  LEA.HI R3, R3, R0, RZ, 0x6 ;  /* 0x0000000003037211 */ /* 0x000fe200078f30ff */
[----:B------:R-:W-:Y:S01]  /*00e0*/  CS2R R46, SRZ ;  /* 0x00000000002e7805 */ /* 0x000fe2000001ff00 */
[----:B------:R-:W-:Y:S01]  /*00f0*/  MOV R51, 0xffffffe0 ;  /* 0xffffffe000337802 */ /* 0x000fe20000000f00 */
[----:B------:R-:W-:Y:S01]  /*0100*/  CS2R R22, SRZ ;  /* 0x0000000000167805 */ /* 0x000fe2000001ff00 */
[----:B------:R-:W-:-:S02]  /*0110*/  UMOV UR6, 0x8000 ;  /* 0x0000800000067882 */ /* 0x000fc40000000000 */
[----:B------:R-:W-:Y:S02]  /*0120*/  UMOV UR4, URZ ;  /* 0x0000003f00047c82 */ /* 0x000fe40008000000 */
[----:B------:R-:W-:Y:S01]  /*0130*/  UMOV UR5, URZ ;  /* 0x0000003f00057c82 */ /* 0x000fe20008000000 */
[----:B-1----:R-:W-:Y:S02]  /*0140*/  SHF.R.S32.HI R2, RZ, 0x1f, R9 ;  /* 0x0000001fff027819 */ /* 0x002fe40000011409 */
[----:B------:R-:W-:Y:S02]  /*0150*/  ISETP.GE.AND P1, PT, R9, RZ, PT ;  /* 0x000000ff0900720c */ /* 0x000fe40003f26270 */
[----:B------:R-:W-:Y:S02]  /*0160*/  LEA.HI R4, R2, R9, RZ, 0x5 ;  /* 0x0000000902047211 */ /* 0x000fe400078f28ff */
[----:B--2---:R-:W-:Y:S02]  /*0170*/  SHF.R.U32.HI R59, RZ, 0x3, R60 ;  /* 0x00000003ff3b7819 */ /* 0x004fe4000001163c */
[----:B------:R-:W-:-:S02]  /*0180*/  SHF.R.S32.HI R2, RZ, 0x5, R4 ;  /* 0x00000005ff027819 */ /* 0x000fc40000011404 */
[----:B------:R-:W-:Y:S02]  /*0190*/  LOP3.LUT R4, R4, 0xffffffe0, RZ, 0xc0, !PT ;  /* 0xffffffe004047812 */ /* 0x000fe400078ec0ff */
[----:B------:R-:W-:Y:S02]  /*01a0*/  SHF.L.U32 R0, R2, 0x3, RZ ;  /* 0x0000000302007819 */ /* 0x000fe400000006ff */
[----:B------:R-:W-:Y:S02]  /*01b0*/  SGXT.U32 R59, R59, 0x5 ;  /* 0x000000053b3b781a */ /* 0x000fe40000000000 */
[----:B------:R-:W-:Y:S02]  /*01c0*/  LEA.HI.SX32 R3, R3, -R0, 0x1a ;  /* 0x8000000003037211 */ /* 0x000fe400078fd2ff */
[----:B------:R-:W-:Y:S02]  /*01d0*/  SHF.L.U32 R58, R60, 0x2, RZ ;  /* 0x000000023c3a7819 */ /* 0x000fe400000006ff */
[----:B------:R-:W-:-:S02]  /*01e0*/  IMNMX R6, R3, 0x8, PT ;  /* 0x0000000803067817 */ /* 0x000fc40003800200 */
[----:B------:R-:W-:Y:S02]  /*01f0*/  LOP3.LUT R56, R58, 0x1c, RZ, 0xc0, !PT ;  /* 0x0000001c3a387812 */ /* 0x000fe400078ec0ff */
[----:B------:R-:W-:Y:S02]  /*0200*/  IABS R11, R6 ;  /* 0x00000006000b7213 */ /* 0x000fe40000000000 */
[----:B------:R-:W-:Y:S02]  /*0210*/  LEA R57, R59, R56, 0x5 ;  /* 0x000000383b397211 */ /* 0x000fe400078e28ff */
[----:B------:R-:W1:Y:S01]  /*0220*/  I2F.RP R5, R11 ;  /* 0x0000000b00057306 */ /* 0x000e620000209400 */
[----:B------:R-:W-:Y:S02]  /*0230*/  SHF.L.U32 R54, R60, 0x1, RZ ;  /* 0x000000013c367819 */ /* 0x000fe400000006ff */
[----:B------:R-:W-:Y:S02]  /*0240*/  SHF.L.U32 R57, R57, 0x2, RZ ;  /* 0x0000000239397819 */ /* 0x000fe400000006ff */
[----:B------:R-:W-:-:S02]  /*0250*/  SHF.R.U32.HI R60, RZ, 0x3, R60 ;  /* 0x00000003ff3c7819 */ /* 0x000fc4000001163c */
[----:B------:R-:W-:Y:S02]  /*0260*/  LOP3.LUT R54, R54, 0x1e, RZ, 0xc0, !PT ;  /* 0x0000001e36367812 */ /* 0x000fe400078ec0ff */
[----:B------:R-:W-:Y:S01]  /*0270*/  LOP3.LUT R53, R58, 0x7c0, RZ, 0xc0, !PT ;  /* 0x000007c03a357812 */ /* 0x000fe200078ec0ff */
[----:B-1----:R-:W1:Y:S02]  /*0280*/  MUFU.RCP R5, R5 ;  /* 0x0000000500057308 */ /* 0x002e640000001000 */
[----:B-1----:R-:W-:Y:S02]  /*0290*/  IADD3 R2, R5, 0xffffffe, RZ ;  /* 0x0ffffffe05027810 */ /* 0x002fe40007ffe0ff */
[----:B------:R-:W-:-:S04]  /*02a0*/  IABS R5, R9 ;  /* 0x0000000900057213 */ /* 0x000fc80000000000 */
[----:B------:R1:W2:Y:S01]  /*02b0*/  F2I.FTZ.U32.TRUNC.NTZ R3, R2 ;  /* 0x0000000200037305 */ /* 0x0002a2000021f000 */
[----:B------:R-:W-:-:S04]  /*02c0*/  IADD3 R9, -R4, R9, RZ ;  /* 0x0000000904097210 */ /* 0x000fc80007ffe1ff */
[----:B------:R-:W-:Y:S02]  /*02d0*/  IABS R10, R9 ;  /* 0x00000009000a7213 */ /* 0x000fe40000000000 */
[----:B-1----:R-:W-:Y:S02]  /*02e0*/  MOV R2, RZ ;  /* 0x000000ff00027202 */ /* 0x002fe40000000f00 */
[----:B--2---:R-:W-:-:S05]  /*02f0*/  IADD3 R8, RZ, -R3, RZ ;  /* 0x80000003ff087210 */ /* 0x004fca0007ffe0ff */
[----:B------:R-:W-:Y:S01]  /*0300*/  IMAD R7, R8, R11, RZ ;  /* 0x0000000b08077224 */ /* 0x000fe200078e02ff */
[----:B------:R-:W-:-:S03]  /*0310*/  IABS R8, R6 ;  /* 0x0000000600087213 */ /* 0x000fc60000000000 */
[----:B------:R-:W-:Y:S01]  /*0320*/  IMAD.HI.U32 R3, R3, R7, R2 ;  /* 0x0000000703037227 */ /* 0x000fe200078e0002 */
[----:B------:R-:W-:Y:S01]  /*0330*/  IADD3 R13, RZ, -R8, RZ ;  /* 0x80000008ff0d7210 */ /* 0x000fe20007ffe0ff */
[----:B------:R-:W1:Y:S04]  /*0340*/  I2F.RP R7, R12 ;  /* 0x0000000c00077306 */ /* 0x000e680000209400 */
[----:B------:R-:W-:-:S04]  /*0350*/  IMAD.HI.U32 R2, R3, R5, RZ ;  /* 0x0000000503027227 */ /* 0x000fc800078e00ff */
[----:B------:R-:W-:Y:S02]  /*0360*/  IMAD R2, R2, R13, R5 ;  /* 0x0000000d02027224 */ /* 0x000fe400078e0205 */
[----:B------:R-:W-:-:S03]  /*0370*/  IMAD.HI.U32 R8, R3, R10, RZ ;  /* 0x0000000a03087227 */ /* 0x000fc600078e00ff */
[C---:B------:R-:W-:Y:S01]  /*0380*/  ISETP.GT.U32.AND P0, PT, R11.reuse, R2, PT ;  /* 0x000000020b00720c */ /* 0x040fe20003f04070 */
[----:B------:R-:W-:Y:S01]  /*0390*/  IMAD R10, R8, R13, R10 ;  /* 0x0000000d080a7224 */ /* 0x000fe200078e020a */
[----:B-1----:R-:W1:Y:S04]  /*03a0*/  MUFU.RCP R7, R7 ;  /* 0x0000000700077308 */ /* 0x002e680000001000 */
[----:B------:R-:W-:-:S07]  /*03b0*/  ISETP.GT.U32.AND P3, PT, R11, R10, PT ;  /* 0x0000000a0b00720c */ /* 0x000fce0003f64070 */
[----:B------:R-:W-:-:S04]  /*03c0*/  @!P0 IADD3 R2, R2, -R11, RZ ;  /* 0x8000000b02028210 */ /* 0x000fc80007ffe0ff */
[----:B------:R-:W-:Y:S02]  /*03d0*/  ISETP.GT.U32.AND P0, PT, R11, R2, PT ;  /* 0x000000020b00720c */ /* 0x000fe40003f04070 */
[----:B-1----:R-:W-:Y:S02]  /*03e0*/  IADD3 R4, R7, 0xffffffe, RZ ;  /* 0x0ffffffe07047810 */ /* 0x002fe40007ffe0ff */
[----:B------:R-:W-:Y:S02]  /*03f0*/  LOP3.LUT R7, RZ, R6, RZ, 0x33, !PT ;  /* 0x00000006ff077212 */ /* 0x000fe400078e33ff */
[----:B------:R-:W1:Y:S01]  /*0400*/  F2I.FTZ.U32.TRUNC.NTZ R5, R4 ;  /* 0x0000000400057305 */ /* 0x000e62000021f000 */
[-C--:B------:R-:W-:Y:S02]  /*0410*/  @!P3 IADD3 R10, R10, -R11.reuse, RZ ;  /* 0x8000000b0a0ab210 */ /* 0x080fe40007ffe0ff */
[----:B------:R-:W-:Y:S02]  /*0420*/  @!P3 IADD3 R8, R8, 0x1, RZ ;  /* 0x000000010808b810 */ /* 0x000fe40007ffe0ff */
[----:B------:R-:W-:-:S02]  /*0430*/  ISETP.GE.U32.AND P2, PT, R10, R11, PT ;  /* 0x0000000b0a00720c */ /* 0x000fc40003f46070 */
[----:B------:R-:W-:Y:S02]  /*0440*/  @!P0 IADD3 R2, R2, -R11, RZ ;  /* 0x8000000b02028210 */ /* 0x000fe40007ffe0ff */
[----:B------:R-:W-:Y:S02]  /*0450*/  ISETP.NE.AND P0, PT, R6, RZ, PT ;  /* 0x000000ff0600720c */ /* 0x000fe40003f05270 */
[----:B------:R-:W-:Y:S02]  /*0460*/  @!P1 IADD3 R2, -R2, RZ, RZ ;  /* 0x000000ff02029210 */ /* 0x000fe40007ffe1ff */
[----:B------:R-:W-:Y:S02]  /*0470*/  LOP3.LUT R6, R9, R6, RZ, 0x3c, !PT ;  /* 0x0000000609067212 */ /* 0x000fe400078e3cff */
[----:B------:R-:W-:Y:S02]  /*0480*/  SEL R3, R7, R2, !P0 ;  /* 0x0000000207037207 */ /* 0x000fe40004000000 */
[----:B-1----:R-:W-:-:S02]  /*0490*/  IADD3 R4, RZ, -R5, RZ ;  /* 0x80000005ff047210 */ /* 0x002fc40007ffe0ff */
[----:B------:R-:W-:Y:S02]  /*04a0*/  IADD3 R2, R0, R3, RZ ;  /* 0x0000000300027210 */ /* 0x000fe40007ffe0ff */
[----:B------:R-:W-:Y:S02]  /*04b0*/  MOV R3, R4 ;  /* 0x0000000400037202 */ /* 0x000fe40000000f00 */
[----:B------:R-:W-:Y:S02]  /*04c0*/  SHF.L.U32 R2, R2, 0x6, RZ ;  /* 0x0000000602027819 */ /* 0x000fe400000006ff */
[----:B------:R-:W-:Y:S01]  /*04d0*/  MOV R4, RZ ;  /* 0x000000ff00047202 */ /* 0x000fe20000000f00 */
[----:B------:R-:W-:Y:S01]  /*04e0*/  IMAD R3, R3, R12, RZ ;  /* 0x0000000c03037224 */ /* 0x000fe200078e02ff */
[C---:B------:R-:W-:Y:S02]  /*04f0*/  LOP3.LUT R0, R2.reuse, R59, RZ, 0xfc, !PT ;  /* 0x0000003b02007212 */ /* 0x040fe400078efcff */
[----:B------:R-:W-:Y:S01]  /*0500*/  LOP3.LUT R2, R2, 0x20, R59, 0xfe, !PT ;  /* 0x0000002002027812 */ /* 0x000fe200078efe3b */
[----:B------:R-:W-:Y:S01]  /*0510*/  IMAD.HI.U32 R4, R5, R3, R4 ;  /* 0x0000000305047227 */ /* 0x000fe200078e0004 */
[----:B------:R-:W-:-:S02]  /*0520*/  IABS R13, R0 ;  /* 0x00000000000d7213 */ /* 0x000fc40000000000 */
[----:B------:R-:W-:Y:S02]  /*0530*/  IABS R3, R2 ;  /* 0x0000000200037213 */ /* 0x000fe40000000000 */
[----:B------:R-:W-:Y:S02]  /*0540*/  MOV R5, R13 ;  /* 0x0000000d00057202 */ /* 0x000fe40000000f00 */
[----:B------:R-:W-:Y:S02]  /*0550*/  MOV R13, R3 ;  /* 0x00000003000d7202 */ /* 0x000fe40000000f00 */
[----:B------:R-:W-:Y:S01]  /*0560*/  ISETP.GE.AND P1, PT, R6, RZ, PT ;  /* 0x000000ff0600720c */ /* 0x000fe20003f26270 */
[----:B------:R-:W-:Y:S01]  /*0570*/  IMAD.HI.U32 R3, R4, R5, RZ ;  /* 0x0000000504037227 */ /* 0x000fe200078e00ff */
[----:B------:R-:W-:-:S03]  /*0580*/  @P2 IADD3 R8, R8, 0x1, RZ ;  /* 0x0000000108082810 */ /* 0x000fc60007ffe0ff */
[----:B------:R-:W-:Y:S01]  /*0590*/  IMAD.HI.U32 R4, R4, R13, RZ ;  /* 0x0000000d04047227 */ /* 0x000fe200078e00ff */
[----:B------:R-:W-:-:S04]  /*05a0*/  IADD3 R3, -R3, RZ, RZ ;  /* 0x000000ff03037210 */ /* 0x000fc80007ffe1ff */
[----:B------:R-:W-:Y:S01]  /*05b0*/  IADD3 R6, -R4, RZ, RZ ;  /* 0x000000ff04067210 */ /* 0x000fe20007ffe1ff */
[----:B------:R-:W-:Y:S02]  /*05c0*/  IMAD R4, R12, R3, R5 ;  /* 0x000000030c047224 */ /* 0x000fe400078e0205 */
[----:B------:R-:W-:Y:S02]  /*05d0*/  @!P1 IADD3 R8, -R8, RZ, RZ ;  /* 0x000000ff08089210 */ /* 0x000fe40007ffe1ff */
[C---:B------:R-:W-:Y:S01]  /*05e0*/  IMAD R5, R12.reuse, R6, R13 ;  /* 0x000000060c057224 */ /* 0x040fe200078e020d */
[C---:B------:R-:W-:Y:S02]  /*05f0*/  ISETP.GT.U32.AND P2, PT, R12.reuse, R4, PT ;  /* 0x000000040c00720c */ /* 0x040fe40003f44070 */
[----:B------:R-:W-:Y:S02]  /*0600*/  SEL R3, R7, R8, !P0 ;  /* 0x0000000807037207 */ /* 0x000fe40004000000 */
[----:B------:R-:W-:-:S02]  /*0610*/  ISETP.GT.U32.AND P3, PT, R12, R5, PT ;  /* 0x000000050c00720c */ /* 0x000fc40003f64070 */
[----:B------:R-:W-:Y:S02]  /*0620*/  SHF.R.S32.HI R6, RZ, 0x1a, R3 ;  /* 0x0000001aff067819 */ /* 0x000fe40000011403 */
[----:B------:R-:W-:Y:S02]  /*0630*/  SHF.L.U32 R3, R3, 0x5, RZ ;  /* 0x0000000503037819 */ /* 0x000fe400000006ff */
[----:B------:R-:W-:Y:S02]  /*0640*/  SGXT R6, R6, 0x1 ;  /* 0x000000010606781a */ /* 0x000fe40000000200 */
[----:B------:R-:W-:Y:S02]  /*0650*/  LOP3.LUT R9, R3, R59, RZ, 0xfc, !PT ;  /* 0x0000003b03097212 */ /* 0x000fe400078efcff */
[----:B------:R-:W-:Y:S02]  /*0660*/  @!P2 IADD3 R4, R4, -R12, RZ ;  /* 0x8000000c0404a210 */ /* 0x000fe40007ffe0ff */
[----:B------:R-:W-:-:S02]  /*0670*/  ISETP.GE.AND P0, PT, R0, RZ, PT ;  /* 0x000000ff0000720c */ /* 0x000fc40003f06270 */
[----:B------:R-:W-:Y:S02]  /*0680*/  @!P3 IADD3 R5, R5, -R12, RZ ;  /* 0x8000000c0505b210 */ /* 0x000fe40007ffe0ff */
[C---:B------:R-:W-:Y:S02]  /*0690*/  ISETP.GT.U32.AND P2, PT, R12.reuse, R4, PT ;  /* 0x000000040c00720c */ /* 0x040fe40003f44070 */
[----:B------:R-:W-:Y:S02]  /*06a0*/  ISETP.GT.U32.AND P3, PT, R12, R5, PT ;  /* 0x000000050c00720c */ /* 0x000fe40003f64070 */
[----:B------:R-:W-:Y:S02]  /*06b0*/  LEA.HI R6, R6, R9, RZ, 0x7 ;  /* 0x0000000906067211 */ /* 0x000fe400078f38ff */
[----:B------:R-:W-:Y:S02]  /*06c0*/  ISETP.GE.AND P1, PT, R2, RZ, PT ;  /* 0x000000ff0200720c */ /* 0x000fe40003f26270 */
[----:B------:R-:W-:-:S02]  /*06d0*/  LOP3.LUT R6, R6, 0xffffff80, RZ, 0xc0, !PT ;  /* 0xffffff8006067812 */ /* 0x000fc400078ec0ff */
[----:B------:R-:W-:Y:S02]  /*06e0*/  LOP3.LUT R7, RZ, c[0x0][0x180], RZ, 0x33, !PT ;  /* 0x00006000ff077a12 */ /* 0x000fe400078e33ff */
[----:B------:R-:W-:Y:S02]  /*06f0*/  IADD3 R9, R9, -R6, RZ ;  /* 0x8000000609097210 */ /* 0x000fe40007ffe0ff */
[-C--:B------:R-:W-:Y:S02]  /*0700*/  @!P2 IADD3 R4, R4, -R12.reuse, RZ ;  /* 0x8000000c0404a210 */ /* 0x080fe40007ffe0ff */
[----:B------:R-:W-:Y:S01]  /*0710*/  @!P3 IADD3 R5, R5, -R12, RZ ;  /* 0x8000000c0505b210 */ /* 0x000fe20007ffe0ff */
[----:B------:R-:W-:Y:S01]  /*0720*/  IMAD R13, R9, 0x9c, R56 ;  /* 0x0000009c090d7824 */ /* 0x000fe200078e0238 */
[----:B------:R-:W-:Y:S02]  /*0730*/  ISETP.NE.AND P2, PT, RZ, c[0x0][0x180], PT ;  /* 0x00006000ff007a0c */ /* 0x000fe40003f45270 */
[----:B------:R-:W-:-:S02]  /*0740*/  MOV R6, R5 ;  /* 0x0000000500067202 */ /* 0x000fc40000000f00 */
[----:B------:R-:W-:Y:S02]  /*0750*/  @!P0 IADD3 R4, -R4, RZ, RZ ;  /* 0x000000ff04048210 */ /* 0x000fe40007ffe1ff */
[----:B------:R-:W-:Y:S02]  /*0760*/  @!P1 IADD3 R6, -R6, RZ, RZ ;  /* 0x000000ff06069210 */ /* 0x000fe40007ffe1ff */
[----:B------:R-:W-:Y:S02]  /*0770*/  LOP3.LUT R5, R59, 0x20, RZ, 0xfc, !PT ;  /* 0x000000203b057812 */ /* 0x000fe400078efcff */
[C---:B------:R-:W-:Y:S02]  /*0780*/  SEL R11, R7.reuse, R4, !P2 ;  /* 0x00000004070b7207 */ /* 0x040fe40005000000 */
[----:B------:R-:W-:Y:S02]  /*0790*/  SEL R7, R7, R6, !P2 ;  /* 0x0000000607077207 */ /* 0x000fe40005000000 */
[----:B------:R-:W-:-:S02]  /*07a0*/  MOV R4, 0x4 ;  /* 0x0000000400047802 */ /* 0x000fc40000000f00 */
[----:B------:R-:W-:Y:S01]  /*07b0*/  LEA R55, R5, R56, 0x5 ;  /* 0x0000003805377211 */ /* 0x000fe200078e28ff */
[--C-:B------:R-:W-:Y:S02]  /*07c0*/  IMAD R5, R11, 0x9c, R56.reuse ;  /* 0x0000009c0b057824 */ /* 0x100fe400078e0238 */
[----:B------:R-:W-:Y:S01]  /*07d0*/  IMAD R7, R7, 0x9c, R56 ;  /* 0x0000009c07077824 */ /* 0x000fe200078e0238 */
[----:B------:R-:W-:Y:S01]  /*07e0*/  SHF.L.U32 R55, R55, 0x2, RZ ;  /* 0x0000000237377819 */ /* 0x000fe200000006ff */
[----:B------:R-:W-:-:S04]  /*07f0*/  IMAD.WIDE R8, R5, R4, c[0x0][0x168] ;  /* 0x00005a0005087625 */ /* 0x000fc800078e0204 */
[-C--:B------:R-:W-:Y:S01]  /*0800*/  IMAD.WIDE R10, R7, R4.reuse, c[0x0][0x168] ;  /* 0x00005a00070a7625 */ /* 0x080fe200078e0204 */
[----:B------:R1:W-:Y:S03]  /*0810*/  LDGSTS.E.BYPASS.128 [R57], [R8.64] ;  /* 0x0000000008397fae */ /* 0x0003e6000b901c48 */
[----:B------:R-:W-:Y:S01]  /*0820*/  IMAD.WIDE R12, R13, R4, c[0x0][0x170] ;  /* 0x00005c000d0c7625 */ /* 0x000fe200078e0204 */
[----:B------:R1:W-:Y:S01]  /*0830*/  LDGSTS.E.BYPASS.128 [R55], [R10.64] ;  /* 0x000000000a377fae */ /* 0x0003e2000b901c48 */
[----:B------:R-:W-:-:S03]  /*0840*/  IADD3 R48, P1, R10, 0x200, RZ ;  /* 0x000002000a307810 */ /* 0x000fc60007f3e0ff */
[----:B------:R-:W0:Y:S01]  /*0850*/  LDGDEPBAR ;  /* 0x00000000000079af */ /* 0x000e220000000000 */
[----:B------:R-:W-:Y:S02]  /*0860*/  IADD3 R6, P0, R12, 0x200, RZ ;  /* 0x000002000c067810 */ /* 0x000fe40007f1e0ff */
[----:B------:R-:W-:Y:S01]  /*0870*/  IADD3.X R7, RZ, R11, RZ, P1, !PT ;  /* 0x0000000bff077210 */ /* 0x000fe20000ffe4ff */
[----:B------:R1:W-:Y:S01]  /*0880*/  LDGSTS.E.BYPASS.128 [R57+0x8000], [R12.64] ;  /* 0x080000000c397fae */ /* 0x0003e2000b901c48 */
[----:B------:R-:W-:Y:S02]  /*0890*/  IADD3.X R5, RZ, R13, RZ, P0, !PT ;  /* 0x0000000dff057210 */ /* 0x000fe400007fe4ff */
[----:B------:R-:W-:Y:S01]  /*08a0*/  IADD3 R50, P0, R8, 0x200, RZ ;  /* 0x0000020008327810 */ /* 0x000fe20007f1e0ff */
[----:B------:R-:W0:Y:S03]  /*08b0*/  LDGDEPBAR ;  /* 0x00000000000079af */ /* 0x000e260000000000 */
[----:B------:R-:W-:Y:S01]  /*08c0*/  IADD3.X R49, RZ, R9, RZ, P0, !PT ;  /* 0x00000009ff317210 */ /* 0x000fe200007fe4ff */
[----:B------:R-:W-:Y:S06]  /*08d0*/  BAR.SYNC 0x0 ;  /* 0x0000000000007b1d */ /* 0x000fec0000000000 */
[----:B------:R-:W-:Y:S01]  /*08e0*/  @!PT LDS RZ, [RZ] ;  /* 0x00000000fffff984 */ /* 0x000fe20000000800 */
[----:B------:R-:W-:Y:S01]  /*08f0*/  @!PT LDS RZ, [RZ] ;  /* 0x00000000fffff984 */ /* 0x000fe20000000800 */
[----:B------:R-:W-:Y:S01]  /*0900*/  @!PT LDS RZ, [RZ] ;  /* 0x00000000fffff984 */ /* 0x000fe20000000800 */
[----:B------:R1:W-:Y:S04]  /*0910*/  LDGSTS.E.BYPASS.128 [R57+0x2000], [R8.64+0x80] ;  /* 0x0200008008397fae */ /* 0x0003e8000b901c48 */
[----:B------:R1:W-:Y:S04]  /*0920*/  LDGSTS.E.BYPASS.128 [R55+0x2000], [R10.64+0x80] ;  /* 0x020000800a377fae */ /* 0x0003e8000b901c48 */
[----:B------:R-:W0:Y:S04]  /*0930*/  LDGDEPBAR ;  /* 0x00000000000079af */ /* 0x000e280000000000 */
[----:B------:R1:W-:Y:S04]  /*0940*/  LDGSTS.E.BYPASS.128 [R57+0x9000], [R12.64+0x80] ;  /* 0x090000800c397fae */ /* 0x0003e8000b901c48 */
[----:B------:R-:W0:Y:S04]  /*0950*/  LDGDEPBAR ;  /* 0x00000000000079af */ /* 0x000e280000000000 */
        /* <DEDUP_REMOVED lines=17> */
[----:B------:R-:W0:Y:S01]  /*0a70*/  LDGDEPBAR ;  /* 0x00000000000079af */ /* 0x000e220000000000 */
[----:B------:R-:W-:-:S04]  /*0a80*/  DEPBAR.LE SB0, 0x6 ;  /* 0x000081800000791a */ /* 0x000fc80000000000 */
[----:B-1----:R-:W-:Y:S06]  /*0a90*/  BAR.SYNC 0x0 ;  /* 0x0000000000007b1d */ /* 0x002fec0000000000 */
.L_x_1:
[----:B------:R-:W-:Y:S01]  /*0aa0*/  LEA R61, R54, UR6, 0x7 ;  /* 0x00000006363d7c11 */ /* 0x000fe2000f8e38ff */
[----:B------:R-:W-:Y:S01]  /*0ab0*/  LDS.128 R32, [R53.X4+UR5] ;  /* 0x0000000535207984 */ /* 0x000fe20008004c00 */
[----:B------:R-:W-:Y:S01]  /*0ac0*/  ISETP.NE.AND P0, PT, R56, 0x1c, PT ;  /* 0x0000001c3800780c */ /* 0x000fe20003f05270 */
[----:B------:R-:W-:Y:S01]  /*0ad0*/  UIADD3 UR4, UR4, 0x1, URZ ;  /* 0x0000000104047890 */ /* 0x000fe2000fffe03f */
[C---:B------:R-:W-:Y:S01]  /*0ae0*/  ISETP.NE.AND P1, PT, R51.reuse, -0x20, PT ;  /* 0xffffffe03300780c */ /* 0x040fe20003f25270 */
[----:B------:R-:W1:Y:S01]  /*0af0*/  LDS.128 R16, [R61] ;  /* 0x000000003d107984 */ /* 0x000e620000000c00 */
[----:B------:R-:W-:Y:S01]  /*0b00*/  IADD3 R52, R52, 0x1, RZ ;  /* 0x0000000134347810 */ /* 0x000fe20007ffe0ff */
[----:B------:R-:W-:Y:S01]  /*0b10*/  UISETP.GE.AND UP0, UPT, UR4, 0x4, UPT ;  /* 0x000000040400788c */ /* 0x000fe2000bf06270 */
[----:B------:R-:W-:Y:S01]  /*0b20*/  IADD3 R51, R51, 0x20, RZ ;  /* 0x0000002033337810 */ /* 0x000fe20007ffe0ff */
[----:B------:R-:W2:Y:S02]  /*0b30*/  LDS.128 R24, [R61+0x80] ;  /* 0x000080003d187984 */ /* 0x000ea40000000c00 */
[----:B------:R-:W-:-:S02]  /*0b40*/  USEL UR4, UR4, URZ, !UP0 ;  /* 0x0000003f04047287 */ /* 0x000fc4000c000000 */
[----:B------:R-:W3:Y:S02]  /*0b50*/  LDS.128 R36, [R53.X4+UR5+0x1000] ;  /* 0x0010000535247984 */ /* 0x000ee40008004c00 */
[----:B------:R-:W-:Y:S02]  /*0b60*/  ULEA UR6, UR4, 0x8000, 0xc ;  /* 0x0000800004067891 */ /* 0x000fe4000f8e603f */
[----:B------:R-:W-:Y:S01]  /*0b70*/  LDS.128 R12, [R53.X4+UR5+0x80] ;  /* 0x00008005350c7984 */ /* 0x000fe20008004c00 */
[C---:B-1----:R-:W-:Y:S01]  /*0b80*/  FFMA R8, R32.reuse, R16, R20 ;  /* 0x0000001020087223 */ /* 0x042fe20000000014 */
[----:B--2---:R-:W-:-:S03]  /*0b90*/  FFMA R32, R32, R24, R21 ;  /* 0x0000001820207223 */ /* 0x004fc60000000015 */
[C---:B------:R-:W-:Y:S02]  /*0ba0*/  FFMA R21, R33.reuse, R17, R8 ;  /* 0x0000001121157223 */ /* 0x040fe40000000008 */
[----:B------:R-:W1:Y:S01]  /*0bb0*/  LDS.128 R8, [R53.X4+UR5+0x1080] ;  /* 0x0010800535087984 */ /* 0x000e620008004c00 */
[----:B---3--:R-:W-:Y:S01]  /*0bc0*/  FFMA R20, R36, R24, R47 ;  /* 0x0000001824147223 */ /* 0x008fe2000000002f */
[-C--:B------:R-:W-:Y:S01]  /*0bd0*/  FFMA R33, R33, R25.reuse, R32 ;  /* 0x0000001921217223 */ /* 0x080fe20000000020 */
[----:B------:R-:W-:Y:S01]  /*0be0*/  FFMA R32, R34, R18, R21 ;  /* 0x0000001222207223 */ /* 0x000fe20000000015 */
[----:B------:R-:W-:Y:S01]  /*0bf0*/  FFMA R36, R36, R16, R46 ;  /* 0x0000001024247223 */ /* 0x000fe2000000002e */
[C---:B------:R-:W-:Y:S01]  /*0c00*/  FFMA R29, R37.reuse, R25, R20 ;  /* 0x00000019251d7223 */ /* 0x040fe20000000014 */
[-C--:B------:R-:W-:Y:S02]  /*0c10*/  FFMA R34, R34, R26.reuse, R33 ;  /* 0x0000001a22227223 */ /* 0x080fe40000000021 */
[----:B------:R-:W-:Y:S01]  /*0c20*/  FFMA R37, R37, R17, R36 ;  /* 0x0000001125257223 */ /* 0x000fe20000000024 */
[----:B------:R-:W-:-:S02]  /*0c30*/  FFMA R36, R38, R26, R29 ;  /* 0x0000001a26247223 */ /* 0x000fc4000000001d */
[----:B------:R-:W-:Y:S01]  /*0c40*/  LDS.128 R28, [R61+0x90] ;  /* 0x000090003d1c7984 */ /* 0x000fe20000000c00 */
[----:B------:R-:W-:-:S04]  /*0c50*/  FFMA R38, R38, R18, R37 ;  /* 0x0000001226267223 */ /* 0x000fc80000000025 */
[C---:B------:R-:W-:Y:S01]  /*0c60*/  FFMA R37, R39.reuse, R19, R38 ;  /* 0x0000001327257223 */ /* 0x040fe20000000026 */
[----:B------:R-:W-:Y:S01]  /*0c70*/  FFMA R39, R39, R27, R36 ;  /* 0x0000001b27277223 */ /* 0x000fe20000000024 */
[C---:B-1----:R-:W-:Y:S01]  /*0c80*/  FFMA R20, R8.reuse, R24, R23 ;  /* 0x0000001808147223 */ /* 0x042fe20000000017 */
[-C--:B------:R-:W-:Y:S01]  /*0c90*/  FFMA R8, R8, R16.reuse, R22 ;  /* 0x0000001008087223 */ /* 0x080fe20000000016 */
[C---:B------:R-:W-:Y:S01]  /*0ca0*/  FFMA R16, R12.reuse, R16, R42 ;  /* 0x000000100c107223 */ /* 0x040fe2000000002a */
[----:B------:R-:W-:Y:S01]  /*0cb0*/  FFMA R12, R12, R24, R43 ;  /* 0x000000180c0c7223 */ /* 0x000fe2000000002b */
[C---:B------:R-:W-:Y:S01]  /*0cc0*/  FFMA R21, R9.reuse, R25, R20 ;  /* 0x0000001909157223 */ /* 0x040fe20000000014 */
[-C--:B------:R-:W-:Y:S01]  /*0cd0*/  FFMA R9, R9, R17.reuse, R8 ;  /* 0x0000001109097223 */ /* 0x080fe20000000008 */
[----:B------:R-:W-:Y:S01]  /*0ce0*/  LDS.128 R40, [R53.X4+UR5+0x10] ;  /* 0x0000100535287984 */ /* 0x000fe20008004c00 */
[C---:B------:R-:W-:Y:S01]  /*0cf0*/  FFMA R17, R13.reuse, R17, R16 ;  /* 0x000000110d117223 */ /* 0x040fe20000000010 */
[C---:B------:R-:W-:Y:S01]  /*0d00*/  FFMA R8, R10.reuse, R26, R21 ;  /* 0x0000001a0a087223 */ /* 0x040fe20000000015 */
[----:B------:R-:W-:Y:S01]  /*0d10*/  FFMA R13, R13, R25, R12 ;  /* 0x000000190d0d7223 */ /* 0x000fe2000000000c */
[----:B------:R-:W1:Y:S01]  /*0d20*/  LDS.128 R20, [R61+0x10] ;  /* 0x000010003d147984 */ /* 0x000e620000000c00 */
[-C--:B------:R-:W-:Y:S01]  /*0d30*/  FFMA R10, R10, R18.reuse, R9 ;  /* 0x000000120a0a7223 */ /* 0x080fe20000000009 */
[C---:B------:R-:W-:Y:S01]  /*0d40*/  FFMA R18, R14.reuse, R18, R17 ;  /* 0x000000120e127223 */ /* 0x040fe20000000011 */
[----:B------:R-:W-:Y:S01]  /*0d50*/  FFMA R14, R14, R26, R13 ;  /* 0x0000001a0e0e7223 */ /* 0x000fe2000000000d */
[----:B------:R-:W-:Y:S01]  /*0d60*/  FFMA R13, R35, R19, R32 ;  /* 0x00000013230d7223 */ /* 0x000fe20000000020 */
[-C--:B------:R-:W-:Y:S01]  /*0d70*/  FFMA R25, R11, R27.reuse, R8 ;  /* 0x0000001b0b197223 */ /* 0x080fe20000000008 */
[----:B------:R-:W-:Y:S01]  /*0d80*/  FFMA R9, R35, R27, R34 ;  /* 0x0000001b23097223 */ /* 0x000fe20000000022 */
[----:B------:R-:W-:Y:S01]  /*0d90*/  FFMA R17, R11, R19, R10 ;  /* 0x000000130b117223 */ /* 0x000fe2000000000a */
[----:B------:R-:W2:Y:S01]  /*0da0*/  LDS.128 R32, [R53.X4+UR5+0x1010] ;  /* 0x0010100535207984 */ /* 0x000ea20008004c00 */
[C---:B------:R-:W-:Y:S01]  /*0db0*/  FFMA R27, R15.reuse, R27, R14 ;  /* 0x0000001b0f1b7223 */ /* 0x040fe2000000000e */
[----:B------:R-:W-:Y:S01]  /*0dc0*/  FFMA R19, R15, R19, R18 ;  /* 0x000000130f137223 */ /* 0x000fe20000000012 */
[C---:B-1----:R-:W-:Y:S01]  /*0dd0*/  FFMA R8, R40.reuse, R20, R13 ;  /* 0x0000001428087223 */ /* 0x042fe2000000000d */
[-C--:B------:R-:W-:Y:S01]  /*0de0*/  FFMA R40, R40, R28.reuse, R9 ;  /* 0x0000001c28287223 */ /* 0x080fe20000000009 */
[----:B------:R-:W-:Y:S02]  /*0df0*/  LDS.128 R12, [R53.X4+UR5+0x90] ;  /* 0x00009005350c7984 */ /* 0x000fe40008004c00 */
[C---:B------:R-:W-:Y:S01]  /*0e00*/  FFMA R45, R41.reuse, R21, R8 ;  /* 0x00000015292d7223 */ /* 0x040fe20000000008 */
[-C--:B------:R-:W-:Y:S01]  /*0e10*/  FFMA R41, R41, R29.reuse, R40 ;  /* 0x0000001d29297223 */ /* 0x080fe20000000028 */
[----:B------:R-:W1:Y:S01]  /*0e20*/  LDS.128 R8, [R53.X4+UR5+0x1090] ;  /* 0x0010900535087984 */ /* 0x000e620008004c00 */
[C---:B--2---:R-:W-:Y:S01]  /*0e30*/  FFMA R16, R32.reuse, R28, R39 ;  /* 0x0000001c20107223 */ /* 0x044fe20000000027 */
[----:B------:R-:W-:Y:S01]  /*0e40*/  FFMA R32, R32, R20, R37 ;  /* 0x0000001420207223 */ /* 0x000fe20000000025 */
[C---:B------:R-:W-:Y:S01]  /*0e50*/  FFMA R40, R42.reuse, R22, R45 ;  /* 0x000000162a287223 */ /* 0x040fe2000000002d */
[----:B------:R-:W-:Y:S01]  /*0e60*/  FFMA R42, R42, R30, R41 ;  /* 0x0000001e2a2a7223 */ /* 0x000fe20000000029 */
[C---:B------:R-:W-:Y:S01]  /*0e70*/  FFMA R37, R33.reuse, R29, R16 ;  /* 0x0000001d21257223 */ /* 0x040fe20000000010 */
[----:B------:R-:W-:-:S03]  /*0e80*/  FFMA R33, R33, R21, R32 ;  /* 0x0000001521217223 */ /* 0x000fc60000000020 */
[C---:B------:R-:W-:Y:S01]  /*0e90*/  FFMA R32, R34.reuse, R30, R37 ;  /* 0x0000001e22207223 */ /* 0x040fe20000000025 */
[----:B------:R-:W-:Y:S01]  /*0ea0*/  FFMA R34, R34, R22, R33 ;  /* 0x0000001622227223 */ /* 0x000fe20000000021 */
[----:B------:R-:W-:Y:S03]  /*0eb0*/  LDS.128 R36, [R53.X4+UR5+0x20] ;  /* 0x0000200535247984 */ /* 0x000fe60008004c00 */
        /* <DEDUP_REMOVED lines=8> */
[----:B------:R-:W-:Y:S01]  /*0f40*/  LDS.128 R24, [R61+0xa0] ;  /* 0x0000a0003d187984 */ /* 0x000fe20000000c00 */
        /* <DEDUP_REMOVED lines=28> */
[----:B------:R-:W-:Y:S03]  /*1110*/  LDS.128 R32, [R61+0xb0] ;  /* 0x0000b0003d207984 */ /* 0x000fe60000000c00 */
        /* <DEDUP_REMOVED lines=70> */
[-C--:B------:R-:W-:Y:S01]  /*1580*/  FFMA R42, R42, R26.reuse, R41 ;  /* 0x0000001a2a2a7223 */ /* 0x080fe20000000029 */
[C---:B------:R-:W-:Y:S01]  /*1590*/  FFMA R37, R29.reuse, R25, R20 ;  /* 0x000000191d257223 */ /* 0x040fe20000000014 */
[----:B------:R-:W-:Y:S01]  /*15a0*/  FFMA R29, R29, R17, R28 ;  /* 0x000000111d1d7223 */ /* 0x000fe2000000001c */
[----:B------:R-:W-:Y:S02]  /*15b0*/  LDS.128 R44, [R53.X4+UR5+0x1070] ;  /* 0x00107005352c7984 */ /* 0x000fe40008004c00 */
[C---:B------:R-:W-:Y:S01]  /*15c0*/  FFMA R28, R30.reuse, R26, R37 ;  /* 0x0000001a1e1c7223 */ /* 0x040fe20000000025 */
[----:B------:R-:W-:Y:S01]  /*15d0*/  FFMA R30, R30, R18, R29 ;  /* 0x000000121e1e7223 */ /* 0x000fe2000000001d */
[----:B------:R-:W-:Y:S01]  /*15e0*/  LDS.128 R36, [R61+0xd0] ;  /* 0x0000d0003d247984 */ /* 0x000fe20000000c00 */
        /* <DEDUP_REMOVED lines=10> */
[----:B------:R-:W1:Y:S01]  /*1690*/  LDS.128 R20, [R53.X4+UR5+0x50] ;  /* 0x0000500535147984 */ /* 0x000e620008004c00 */
[-C--:B------:R-:W-:Y:S01]  /*16a0*/  FFMA R10, R10, R18.reuse, R9 ;  /* 0x000000120a0a7223 */ /* 0x080fe20000000009 */
[C---:B------:R-:W-:Y:S01]  /*16b0*/  FFMA R18, R14.reuse, R18, R17 ;  /* 0x000000120e127223 */ /* 0x040fe20000000011 */
[----:B------:R-:W-:Y:S01]  /*16c0*/  FFMA R14, R14, R26, R13 ;  /* 0x0000001a0e0e7223 */ /* 0x000fe2000000000d */
[C---:B------:R-:W-:Y:S01]  /*16d0*/  FFMA R25, R43.reuse, R19, R40 ;  /* 0x000000132b197223 */ /* 0x040fe20000000028 */
[----:B------:R-:W-:Y:S01]  /*16e0*/  FFMA R13, R43, R27, R42 ;  /* 0x0000001b2b0d7223 */ /* 0x000fe2000000002a */
[C---:B------:R-:W-:Y:S01]  /*16f0*/  FFMA R9, R11.reuse, R19, R10 ;  /* 0x000000130b097223 */ /* 0x040fe2000000000a */
[----:B------:R-:W2:Y:S01]  /*1700*/  LDS.128 R40, [R53.X4+UR5+0x1050] ;  /* 0x0010500535287984 */ /* 0x000ea20008004c00 */
[----:B------:R-:W-:Y:S01]  /*1710*/  FFMA R11, R11, R27, R8 ;  /* 0x0000001b0b0b7223 */ /* 0x000fe20000000008 */
[C---:B------:R-:W-:Y:S01]  /*1720*/  FFMA R17, R31.reuse, R19, R30 ;  /* 0x000000131f117223 */ /* 0x040fe2000000001e */
[-C--:B------:R-:W-:Y:S01]  /*1730*/  FFMA R31, R31, R27.reuse, R28 ;  /* 0x0000001b1f1f7223 */ /* 0x080fe2000000001c */
[C---:B-1----:R-:W-:Y:S01]  /*1740*/  FFMA R8, R20.reuse, R32, R25 ;  /* 0x0000002014087223 */ /* 0x042fe20000000019 */
[-C--:B------:R-:W-:Y:S01]  /*1750*/  FFMA R20, R20, R36.reuse, R13 ;  /* 0x0000002414147223 */ /* 0x080fe2000000000d */
[C---:B------:R-:W-:Y:S01]  /*1760*/  FFMA R13, R15.reuse, R27, R14 ;  /* 0x0000001b0f0d7223 */ /* 0x040fe2000000000e */
[----:B------:R-:W-:Y:S01]  /*1770*/  FFMA R15, R15, R19, R18 ;  /* 0x000000130f0f7223 */ /* 0x000fe20000000012 */
[----:B------:R-:W1:Y:S01]  /*1780*/  LDS.128 R24, [R53.X4+UR5+0x10d0] ;  /* 0x0010d00535187984 */ /* 0x000e620008004c00 */
[C---:B------:R-:W-:Y:S01]  /*1790*/  FFMA R19, R21.reuse, R33, R8 ;  /* 0x0000002115137223 */ /* 0x040fe20000000008 */
[-C--:B------:R-:W-:Y:S01]  /*17a0*/  FFMA R21, R21, R37.reuse, R20 ;  /* 0x0000002515157223 */ /* 0x080fe20000000014 */
[C---:B--2---:R-:W-:Y:S01]  /*17b0*/  FFMA R8, R40.reuse, R36, R31 ;  /* 0x0000002428087223 */ /* 0x044fe2000000001f */
[----:B------:R-:W-:Y:S01]  /*17c0*/  FFMA R40, R40, R32, R17 ;  /* 0x0000002028287223 */ /* 0x000fe20000000011 */
[----:B------:R-:W2:Y:S01]  /*17d0*/  LDS.128 R28, [R53.X4+UR5+0xd0] ;  /* 0x0000d005351c7984 */ /* 0x000ea20008004c00 */
[C---:B------:R-:W-:Y:S01]  /*17e0*/  FFMA R20, R22.reuse, R34, R19 ;  /* 0x0000002216147223 */ /* 0x040fe20000000013 */
[C---:B------:R-:W-:Y:S01]  /*17f0*/  FFMA R17, R41.reuse, R37, R8 ;  /* 0x0000002529117223 */ /* 0x040fe20000000008 */
[----:B------:R-:W-:Y:S01]  /*1800*/  FFMA R22, R22, R38, R21 ;  /* 0x0000002616167223 */ /* 0x000fe20000000015 */
[----:B------:R-:W-:Y:S01]  /*1810*/  FFMA R41, R41, R33, R40 ;  /* 0x0000002129297223 */ /* 0x000fe20000000028 */
[C---:B-1----:R-:W-:Y:S01]  /*1820*/  FFMA R8, R24.reuse, R36, R11 ;  /* 0x0000002418087223 */ /* 0x042fe2000000000b */
[----:B------:R-:W-:Y:S01]  /*1830*/  FFMA R10, R24, R32, R9 ;  /* 0x00000020180a7223 */ /* 0x000fe20000000009 */
[C---:B------:R-:W-:Y:S01]  /*1840*/  FFMA R24, R42.reuse, R38, R17 ;  /* 0x000000262a187223 */ /* 0x040fe20000000011 */
[----:B------:R-:W-:Y:S01]  /*1850*/  FFMA R42, R42, R34, R41 ;  /* 0x000000222a2a7223 */ /* 0x000fe20000000029 */
[C---:B------:R-:W-:Y:S01]  /*1860*/  FFMA R9, R25.reuse, R37, R8 ;  /* 0x0000002519097223 */ /* 0x040fe20000000008 */
[C---:B--2---:R-:W-:Y:S01]  /*1870*/  FFMA R32, R28.reuse, R32, R15 ;  /* 0x000000201c207223 */ /* 0x044fe2000000000f */
[----:B------:R-:W-:Y:S01]  /*1880*/  FFMA R36, R28, R36, R13 ;  /* 0x000000241c247223 */ /* 0x000fe2000000000d */
[----:B------:R-:W-:Y:S01]  /*1890*/  FFMA R25, R25, R33, R10 ;  /* 0x0000002119197223 */ /* 0x000fe2000000000a */
[C---:B------:R-:W-:Y:S01]  /*18a0*/  FFMA R28, R26.reuse, R38, R9 ;  /* 0x000000261a1c7223 */ /* 0x040fe20000000009 */
[----:B------:R-:W-:Y:S01]  /*18b0*/  LDS.128 R12, [R61+0x60] ;  /* 0x000060003d0c7984 */ /* 0x000fe20000000c00 */
[C---:B------:R-:W-:Y:S01]  /*18c0*/  FFMA R41, R23.reuse, R35, R20 ;  /* 0x0000002317297223 */ /* 0x040fe20000000014 */
[-C--:B------:R-:W-:Y:S01]  /*18d0*/  FFMA R26, R26, R34.reuse, R25 ;  /* 0x000000221a1a7223 */ /* 0x080fe20000000019 */
[----:B------:R-:W-:Y:S01]  /*18e0*/  FFMA R25, R23, R39, R22 ;  /* 0x0000002717197223 */ /* 0x000fe20000000016 */
[----:B------:R-:W1:Y:S01]  /*18f0*/  LDS.128 R8, [R53.X4+UR5+0x60] ;  /* 0x0000600535087984 */ /* 0x000e620008004c00 */
[C---:B------:R-:W-:Y:S01]  /*1900*/  FFMA R33, R29.reuse, R33, R32 ;  /* 0x000000211d217223 */ /* 0x040fe20000000020 */
[----:B------:R-:W-:Y:S01]  /*1910*/  FFMA R29, R29, R37, R36 ;  /* 0x000000251d1d7223 */ /* 0x000fe20000000024 */
[----:B------:R-:W-:Y:S01]  /*1920*/  FFMA R37, R27, R39, R28 ;  /* 0x000000271b257223 */ /* 0x000fe2000000001c */
[----:B------:R-:W2:Y:S01]  /*1930*/  LDS.128 R16, [R61+0xe0] ;  /* 0x0000e0003d107984 */ /* 0x000ea20000000c00 */
[C---:B------:R-:W-:Y:S01]  /*1940*/  FFMA R34, R30.reuse, R34, R33 ;  /* 0x000000221e227223 */ /* 0x040fe20000000021 */
[----:B------:R-:W-:Y:S01]  /*1950*/  FFMA R30, R30, R38, R29 ;  /* 0x000000261e1e7223 */ /* 0x000fe2000000001d */
[C---:B------:R-:W-:Y:S01]  /*1960*/  FFMA R29, R43.reuse, R35, R42 ;  /* 0x000000232b1d7223 */ /* 0x040fe2000000002a */
[----:B------:R-:W3:Y:S01]  /*1970*/  LDS.128 R20, [R53.X4+UR5+0x1060] ;  /* 0x0010600535147984 */ /* 0x000ee20008004c00 */
[----:B------:R-:W-:Y:S01]  /*1980*/  FFMA R43, R43, R39, R24 ;  /* 0x000000272b2b7223 */ /* 0x000fe20000000018 */
[----:B------:R-:W-:Y:S01]  /*1990*/  FFMA R33, R27, R35, R26 ;  /* 0x000000231b217223 */ /* 0x000fe2000000001a */
[C---:B------:R-:W-:Y:S01]  /*19a0*/  FFMA R39, R31.reuse, R39, R30 ;  /* 0x000000271f277223 */ /* 0x040fe2000000001e */
[----:B------:R-:W-:Y:S01]  /*19b0*/  FFMA R35, R31, R35, R34 ;  /* 0x000000231f237223 */ /* 0x000fe20000000022 */
[C---:B-1----:R-:W-:Y:S01]  /*19c0*/  FFMA R24, R8.reuse, R12, R41 ;  /* 0x0000000c08187223 */ /* 0x042fe20000000029 */
[----:B--2---:R-:W-:-:S03]  /*19d0*/  FFMA R8, R8, R16, R25 ;  /* 0x0000001008087223 */ /* 0x004fc60000000019 */
[C---:B------:R-:W-:Y:S02]  /*19e0*/  FFMA R41, R9.reuse, R13, R24 ;  /* 0x0000000d09297223 */ /* 0x040fe40000000018 */
[----:B------:R-:W1:Y:S01]  /*19f0*/  LDS.128 R24, [R53.X4+UR5+0x10e0] ;  /* 0x0010e00535187984 */ /* 0x000e620008004c00 */
[C---:B---3--:R-:W-:Y:S01]  /*1a00*/  FFMA R32, R20.reuse, R16, R43 ;  /* 0x0000001014207223 */ /* 0x048fe2000000002b */
[----:B------:R-:W-:Y:S01]  /*1a10*/  FFMA R20, R20, R12, R29 ;  /* 0x0000000c14147223 */ /* 0x000fe2000000001d */
[-C--:B------:R-:W-:Y:S01]  /*1a20*/  FFMA R9, R9, R17.reuse, R8 ;  /* 0x0000001109097223 */ /* 0x080fe20000000008 */
[----:B------:R-:W2:Y:S01]  /*1a30*/  LDS.128 R28, [R53.X4+UR5+0xe0] ;  /* 0x0000e005351c7984 */ /* 0x000ea20008004c00 */
[C---:B------:R-:W-:Y:S02]  /*1a40*/  FFMA R8, R10.reuse, R14, R41 ;  /* 0x0000000e0a087223 */ /* 0x040fe40000000029 */
[-C--:B------:R-:W-:Y:S01]  /*1a50*/  FFMA R10, R10, R18.reuse, R9 ;  /* 0x000000120a0a7223 */ /* 0x080fe20000000009 */
[C---:B------:R-:W-:Y:S01]  /*1a60*/  FFMA R9, R21.reuse, R17, R32 ;  /* 0x0000001115097223 */ /* 0x040fe20000000020 */
[----:B------:R-:W-:Y:S01]  /*1a70*/  FFMA R21, R21, R13, R20 ;  /* 0x0000000d15157223 */ /* 0x000fe20000000014 */
[----:B------:R-:W3:Y:S02]  /*1a80*/  LDS.128 R40, [R61+0xf0] ;  /* 0x0000f0003d287984 */ /* 0x000ee40000000c00 */
[C---:B------:R-:W-:Y:S01]  /*1a90*/  FFMA R20, R22.reuse, R18, R9 ;  /* 0x0000001216147223 */ /* 0x040fe20000000009 */
[----:B------:R-:W-:Y:S01]  /*1aa0*/  FFMA R22, R22, R14, R21 ;  /* 0x0000000e16167223 */ /* 0x000fe20000000015 */
[C---:B-1----:R-:W-:Y:S01]  /*1ab0*/  FFMA R32, R24.reuse, R16, R37 ;  /* 0x0000001018207223 */ /* 0x042fe20000000025 */
[----:B------:R-:W-:Y:S01]  /*1ac0*/  FFMA R24, R24, R12, R33 ;  /* 0x0000000c18187223 */ /* 0x000fe20000000021 */
[----:B--2---:R-:W-:-:S02]  /*1ad0*/  FFMA R16, R28, R16, R39 ;  /* 0x000000101c107223 */ /* 0x004fc40000000027 */
[C---:B------:R-:W-:Y:S01]  /*1ae0*/  FFMA R9, R25.reuse, R17, R32 ;  /* 0x0000001119097223 */ /* 0x040fe20000000020 */
[----:B------:R-:W-:Y:S01]  /*1af0*/  FFMA R28, R28, R12, R35 ;  /* 0x0000000c1c1c7223 */ /* 0x000fe20000000023 */
[----:B------:R1:W2:Y:S01]  /*1b00*/  LDS.128 R36, [R61+0x70] ;  /* 0x000070003d247984 */ /* 0x0002a20000000c00 */
[----:B------:R-:W-:Y:S01]  /*1b10*/  FFMA R25, R25, R13, R24 ;  /* 0x0000000d19197223 */ /* 0x000fe20000000018 */
[C---:B------:R-:W-:Y:S01]  /*1b20*/  FFMA R12, R26.reuse, R18, R9 ;  /* 0x000000121a0c7223 */ /* 0x040fe20000000009 */
[----:B------:R-:W-:Y:S01]  /*1b30*/  FFMA R9, R11, R15, R8 ;  /* 0x0000000f0b097223 */ /* 0x000fe20000000008 */
[----:B------:R-:W4:Y:S01]  /*1b40*/  LDS.128 R32, [R53.X4+UR5+0x70] ;  /* 0x0000700535207984 */ /* 0x000f220008004c00 */
[----:B------:R-:W-:Y:S01]  /*1b50*/  SEL R8, RZ, 0x10, !P0 ;  /* 0x00000010ff087807 */ /* 0x000fe20004000000 */
[C---:B------:R-:W-:Y:S01]  /*1b60*/  FFMA R17, R29.reuse, R17, R16 ;  /* 0x000000111d117223 */ /* 0x040fe20000000010 */
[----:B------:R-:W-:Y:S01]  /*1b70*/  FFMA R13, R29, R13, R28 ;  /* 0x0000000d1d0d7223 */ /* 0x000fe2000000001c */
[----:B------:R-:W-:Y:S01]  /*1b80*/  FFMA R26, R26, R14, R25 ;  /* 0x0000000e1a1a7223 */ /* 0x000fe20000000019 */
[----:B------:R-:W-:Y:S01]  /*1b90*/  SEL R8, R8, RZ, !P1 ;  /* 0x000000ff08087207 */ /* 0x000fe20004800000 */
[C---:B------:R-:W-:Y:S01]  /*1ba0*/  FFMA R18, R30.reuse, R18, R17 ;  /* 0x000000121e127223 */ /* 0x040fe20000000011 */
[----:B------:R-:W-:Y:S01]  /*1bb0*/  FFMA R14, R30, R14, R13 ;  /* 0x0000000e1e0e7223 */ /* 0x000fe2000000000d */
[C---:B------:R-:W-:Y:S01]  /*1bc0*/  FFMA R13, R23.reuse, R15, R22 ;  /* 0x0000000f170d7223 */ /* 0x040fe20000000016 */
[----:B------:R-:W-:Y:S01]  /*1bd0*/  ISETP.NE.U32.AND P1, PT, R8, RZ, PT ;  /* 0x000000ff0800720c */ /* 0x000fe20003f25070 */
[----:B------:R-:W-:Y:S01]  /*1be0*/  FFMA R17, R23, R19, R20 ;  /* 0x0000001317117223 */ /* 0x000fe20000000014 */
[----:B------:R-:W-:Y:S01]  /*1bf0*/  FFMA R23, R27, R15, R26 ;  /* 0x0000000f1b177223 */ /* 0x000fe2000000001a */
[-C--:B------:R-:W-:Y:S01]  /*1c00*/  FFMA R11, R11, R19.reuse, R10 ;  /* 0x000000130b0b7223 */ /* 0x080fe2000000000a */
[-C--:B------:R-:W-:Y:S01]  /*1c10*/  FFMA R27, R27, R19.reuse, R12 ;  /* 0x000000131b1b7223 */ /* 0x080fe2000000000c */
[C---:B------:R-:W-:Y:S01]  /*1c20*/  FFMA R19, R31.reuse, R19, R18 ;  /* 0x000000131f137223 */ /* 0x040fe20000000012 */
[----:B------:R-:W-:Y:S01]  /*1c30*/  FFMA R31, R31, R15, R14 ;  /* 0x0000000f1f1f7223 */ /* 0x000fe2000000000e */
[----:B---3--:R-:W-:Y:S01]  /*1c40*/  FFMA R16, R44, R40, R17 ;  /* 0x000000282c107223 */ /* 0x008fe20000000011 */
[----:B------:R-:W-:-:S02]  /*1c50*/  ISETP.GE.AND P0, PT, R52, 0x4, PT ;  /* 0x000000043400780c */ /* 0x000fc40003f06270 */
[----:B------:R-:W-:Y:S02]  /*1c60*/  MOV R17, R49 ;  /* 0x0000003100117202 */ /* 0x000fe40000000f00 */
[----:B------:R-:W-:Y:S02]  /*1c70*/  SEL R52, R52, RZ, !P0 ;  /* 0x000000ff34347207 */ /* 0x000fe40004000000 */
[----:B------:R-:W-:Y:S02]  /*1c80*/  ISETP.GE.U32.AND P0, PT, R51, 0x7c, PT ;  /* 0x0000007c3300780c */ /* 0x000fe40003f06070 */
[CC--:B------:R-:W-:Y:S02]  /*1c90*/  LEA R29, R52.reuse, R57.reuse, 0xd ;  /* 0x00000039341d7211 */ /* 0x0c0fe400078e68ff */
[----:B-1----:R-:W-:Y:S01]  /*1ca0*/  LEA R61, R52, R57, 0xc ;  /* 0x00000039343d7211 */ /* 0x002fe200078e60ff */
[-C--:B--2---:R-:W-:Y:S01]  /*1cb0*/  FFMA R44, R44, R36.reuse, R13 ;  /* 0x000000242c2c7223 */ /* 0x084fe2000000000d */
[C---:B----4-:R-:W-:Y:S01]  /*1cc0*/  FFMA R8, R32.reuse, R36, R9 ;  /* 0x0000002420087223 */ /* 0x050fe20000000009 */
[----:B------:R-:W-:-:S02]  /*1cd0*/  FFMA R32, R32, R40, R11 ;  /* 0x0000002820207223 */ /* 0x000fc4000000000b */
[C---:B------:R-:W-:Y:S01]  /*1ce0*/  FFMA R25, R45.reuse, R37, R44 ;  /* 0x000000252d197223 */ /* 0x040fe2000000002c */
[----:B------:R-:W-:Y:S01]  /*1cf0*/  FFMA R45, R45, R41, R16 ;  /* 0x000000292d2d7223 */ /* 0x000fe20000000010 */
[C---:B------:R-:W-:Y:S01]  /*1d00*/  FFMA R15, R33.reuse, R37, R8 ;  /* 0x00000025210f7223 */ /* 0x040fe20000000008 */
[----:B------:R-:W-:Y:S01]  /*1d10*/  MOV R16, R50 ;  /* 0x0000003200107202 */ /* 0x000fe20000000f00 */
[----:B------:R-:W1:Y:S01]  /*1d20*/  LDS.128 R8, [R53.X4+UR5+0x10f0] ;  /* 0x0010f00535087984 */ /* 0x000e620008004c00 */
[----:B------:R-:W-:Y:S01]  /*1d30*/  FFMA R33, R33, R41, R32 ;  /* 0x0000002921217223 */ /* 0x000fe20000000020 */
[-C--:B------:R-:W-:Y:S01]  /*1d40*/  FFMA R20, R34, R38.reuse, R15 ;  /* 0x0000002622147223 */ /* 0x080fe2000000000f */
[----:B------:R-:W-:Y:S01]  /*1d50*/  FFMA R24, R46, R38, R25 ;  /* 0x000000262e187223 */ /* 0x000fe20000000019 */
[----:B------:R-:W2:Y:S01]  /*1d60*/  LDS.128 R12, [R53.X4+UR5+0xf0] ;  /* 0x0000f005350c7984 */ /* 0x000ea20008004c00 */
[-C--:B------:R-:W-:Y:S01]  /*1d70*/  FFMA R34, R34, R42.reuse, R33 ;  /* 0x0000002a22227223 */ /* 0x080fe20000000021 */
[----:B------:R-:W-:Y:S01]  /*1d80*/  LEA R33, R52, R55, 0xd ;  /* 0x0000003734217211 */ /* 0x000fe200078e68ff */
[----:B------:R-:W-:Y:S01]  /*1d90*/  FFMA R22, R46, R42, R45 ;  /* 0x0000002a2e167223 */ /* 0x000fe2000000002d */
[----:B------:R-:W-:Y:S06]  /*1da0*/  BAR.SYNC 0x0 ;  /* 0x0000000000007b1d */ /* 0x000fec0000000000 */
[----:B------:R-:W-:Y:S01]  /*1db0*/  @!PT LDS RZ, [RZ] ;  /* 0x00000000fffff984 */ /* 0x000fe20000000800 */
[----:B------:R-:W-:Y:S01]  /*1dc0*/  @!PT LDS RZ, [RZ] ;  /* 0x00000000fffff984 */ /* 0x000fe20000000800 */
[----:B------:R-:W-:Y:S01]  /*1dd0*/  @!PT LDS RZ, [RZ] ;  /* 0x00000000fffff984 */ /* 0x000fe20000000800 */
[----:B------:R3:W-:Y:S01]  /*1de0*/  LDGSTS.E.BYPASS.128 [R29], [R16.64], P1 ;  /* 0x00000000101d7fae */ /* 0x0007e20008901c48 */
[----:B------:R-:W-:Y:S01]  /*1df0*/  IADD3 R50, P3, R50, 0x80, RZ ;  /* 0x0000008032327810 */ /* 0x000fe20007f7e0ff */
[----:B------:R-:W-:Y:S01]  /*1e00*/  USHF.L.U32 UR5, UR4, 0xd, URZ ;  /* 0x0000000d04057899 */ /* 0x000fe2000800063f */
[----:B------:R-:W-:Y:S01]  /*1e10*/  FFMA R46, R47, R39, R24 ;  /* 0x000000272f2e7223 */ /* 0x000fe20000000018 */
[-C--:B------:R-:W-:Y:S01]  /*1e20*/  FFMA R21, R35, R43.reuse, R34 ;  /* 0x0000002b23157223 */ /* 0x080fe20000000022 */
[----:B------:R-:W-:Y:S01]  /*1e30*/  FFMA R47, R47, R43, R22 ;  /* 0x0000002b2f2f7223 */ /* 0x000fe20000000016 */
[----:B------:R-:W-:Y:S01]  /*1e40*/  FFMA R20, R35, R39, R20 ;  /* 0x0000002723147223 */ /* 0x000fe20000000014 */
[----:B------:R-:W-:-:S02]  /*1e50*/  IADD3.X R49, RZ, R49, RZ, P3, !PT ;  /* 0x00000031ff317210 */ /* 0x000fc40001ffe4ff */
[----:B---3--:R-:W-:Y:S02]  /*1e60*/  MOV R16, R48 ;  /* 0x0000003000107202 */ /* 0x008fe40000000f00 */
[----:B------:R-:W-:Y:S02]  /*1e70*/  MOV R17, R7 ;  /* 0x0000000700117202 */ /* 0x000fe40000000f00 */
[----:B------:R-:W-:-:S03]  /*1e80*/  IADD3 R48, P2, R48, 0x80, RZ ;  /* 0x0000008030307810 */ /* 0x000fc60007f5e0ff */
[----:B------:R3:W-:Y:S01]  /*1e90*/  LDGSTS.E.BYPASS.128 [R33], [R16.64], P1 ;  /* 0x0000000010217fae */ /* 0x0007e20008901c48 */
[----:B------:R-:W-:-:S03]  /*1ea0*/  IADD3.X R7, RZ, R7, RZ, P2, !PT ;  /* 0x00000007ff077210 */ /* 0x000fc600017fe4ff */
[----:B------:R-:W0:Y:S01]  /*1eb0*/  LDGDEPBAR ;  /* 0x00000000000079af */ /* 0x000e220000000000 */
[C---:B-1----:R-:W-:Y:S01]  /*1ec0*/  FFMA R18, R8.reuse, R40, R27 ;  /* 0x0000002808127223 */ /* 0x042fe2000000001b */
[----:B------:R-:W-:Y:S01]  /*1ed0*/  FFMA R8, R8, R36, R23 ;  /* 0x0000002408087223 */ /* 0x000fe20000000017 */
[C---:B--2---:R-:W-:Y:S01]  /*1ee0*/  FFMA R40, R12.reuse, R40, R19 ;  /* 0x000000280c287223 */ /* 0x044fe20000000013 */
[----:B---3--:R-:W-:Y:S01]  /*1ef0*/  MOV R16, R6 ;  /* 0x0000000600107202 */ /* 0x008fe20000000f00 */
[----:B------:R-:W-:Y:S01]  /*1f00*/  FFMA R12, R12, R36, R31 ;  /* 0x000000240c0c7223 */ /* 0x000fe2000000001f */
[----:B------:R-:W-:Y:S01]  /*1f10*/  MOV R17, R5 ;  /* 0x0000000500117202 */ /* 0x000fe20000000f00 */
[C---:B------:R-:W-:Y:S01]  /*1f20*/  FFMA R23, R9.reuse, R41, R18 ;  /* 0x0000002909177223 */ /* 0x040fe20000000012 */
[----:B------:R-:W-:Y:S01]  /*1f30*/  FFMA R9, R9, R37, R8 ;  /* 0x0000002509097223 */ /* 0x000fe20000000008 */
[C---:B------:R-:W-:Y:S01]  /*1f40*/  FFMA R41, R13.reuse, R41, R40 ;  /* 0x000000290d297223 */ /* 0x040fe20000000028 */
[----:B------:R-:W-:Y:S01]  /*1f50*/  FFMA R13, R13, R37, R12 ;  /* 0x000000250d0d7223 */ /* 0x000fe2000000000c */
[----:B------:R1:W-:Y:S01]  /*1f60*/  LDGSTS.E.BYPASS.128 [R61+0x8000], [R16.64], P1 ;  /* 0x08000000103d7fae */ /* 0x0003e20008901c48 */
[C---:B------:R-:W-:Y:S01]  /*1f70*/  FFMA R8, R10.reuse, R42, R23 ;  /* 0x0000002a0a087223 */ /* 0x040fe20000000017 */
[-C--:B------:R-:W-:Y:S01]  /*1f80*/  FFMA R10, R10, R38.reuse, R9 ;  /* 0x000000260a0a7223 */ /* 0x080fe20000000009 */
[C---:B------:R-:W-:Y:S01]  /*1f90*/  FFMA R38, R14.reuse, R38, R13 ;  /* 0x000000260e267223 */ /* 0x040fe2000000000d */
[----:B------:R-:W0:Y:S01]  /*1fa0*/  LDGDEPBAR ;  /* 0x00000000000079af */ /* 0x000e220000000000 */
[----:B------:R-:W-:Y:S01]  /*1fb0*/  FFMA R14, R14, R42, R41 ;  /* 0x0000002a0e0e7223 */ /* 0x000fe20000000029 */
[----:B------:R-:W-:Y:S01]  /*1fc0*/  IADD3 R6, P1, R6, 0x80, RZ ;  /* 0x0000008006067810 */ /* 0x000fe20007f3e0ff */
[C---:B------:R-:W-:Y:S01]  /*1fd0*/  FFMA R23, R11.reuse, R43, R8 ;  /* 0x0000002b0b177223 */ /* 0x040fe20000000008 */
[----:B------:R-:W-:Y:S01]  /*1fe0*/  FFMA R22, R11, R39, R10 ;  /* 0x000000270b167223 */ /* 0x000fe2000000000a */
[C---:B------:R-:W-:Y:S01]  /*1ff0*/  FFMA R43, R15.reuse, R43, R14 ;  /* 0x0000002b0f2b7223 */ /* 0x040fe2000000000e */
[----:B------:R-:W-:Y:S01]  /*2000*/  FFMA R42, R15, R39, R38 ;  /* 0x000000270f2a7223 */ /* 0x000fe20000000026 */
[----:B------:R-:W-:Y:S01]  /*2010*/  IADD3.X R5, RZ, R5, RZ, P1, !PT ;  /* 0x00000005ff057210 */ /* 0x000fe20000ffe4ff */
[----:B------:R-:W-:-:S04]  /*2020*/  DEPBAR.LE SB0, 0x6 ;  /* 0x000081800000791a */ /* 0x000fc80000000000 */
[----:B------:R-:W-:Y:S06]  /*2030*/  BAR.SYNC 0x0 ;  /* 0x0000000000007b1d */ /* 0x000fec0000000000 */
[----:B-1----:R-:W-:Y:S01]  /*2040*/  @P0 CALL.REL.NOINC `(.L_x_0) ;  /* 0x0000001000000944 */ /* 0x002fe20003c00000 */
[----:B------:R-:W-:Y:S05]  /*2050*/  BRA `(.L_x_1) ;  /* 0xffffea4000007947 */ /* 0x000fea000383ffff */
.L_x_0:
[----:B------:R-:W-:Y:S01]  /*2060*/  LOP3.LUT R3, R3, 0x1c, R58, 0xf8, !PT ;  /* 0x0000001c03037812 */ /* 0x000fe200078ef83a */
[----:B------:R-:W-:Y:S01]  /*2070*/  IMAD R56, R59, 0x24, R56 ;  /* 0x000000243b387824 */ /* 0x000fe200078e0238 */
[----:B------:R-:W-:Y:S01]  /*2080*/  LOP3.LUT R5, R60, 0x1e, RZ, 0xc0, !PT ;  /* 0x0000001e3c057812 */ /* 0x000fe200078ec0ff */
[----:B------:R-:W-:-:S04]  /*2090*/  DEPBAR.LE SB0, 0x0 ;  /* 0x000080000000791a */ /* 0x000fc80000000000 */
[----:B------:R-:W-:Y:S06]  /*20a0*/  BAR.SYNC 0x0 ;  /* 0x0000000000007b1d */ /* 0x000fec0000000000 */
[----:B------:R-:W-:Y:S01]  /*20b0*/  ISETP.GE.AND P0, PT, R3, 0x80, PT ;  /* 0x000000800300780c */ /* 0x000fe20003f06270 */
[----:B------:R-:W-:Y:S01]  /*20c0*/  IMAD R5, R5, 0x24, R54 ;  /* 0x0000002405057824 */ /* 0x000fe200078e0236 */
[----:B------:R-:W-:Y:S01]  /*20d0*/  CS2R R12, SRZ ;  /* 0x00000000000c7805 */ /* 0x000fe2000001ff00 */
[----:B------:R-:W-:Y:S01]  /*20e0*/  CS2R R14, SRZ ;  /* 0x00000000000e7805 */ /* 0x000fe2000001ff00 */
[----:B------:R-:W-:Y:S01]  /*20f0*/  ISETP.LT.AND P1, PT, R0, c[0x0][0x180], !P0 ;  /* 0x0000600000007a0c */ /* 0x000fe20004721270 */
[----:B------:R-:W-:Y:S01]  /*2100*/  IMAD.WIDE R6, R3, R4, c[0x0][0x160] ;  /* 0x0000580003067625 */ /* 0x000fe200078e0204 */
[----:B------:R-:W-:Y:S01]  /*2110*/  STS.64 [R5.X4], R20 ;  /* 0x0000001405007388 */ /* 0x000fe20000004a00 */
[----:B------:R-:W-:Y:S01]  /*2120*/  ISETP.LT.AND P0, PT, R2, c[0x0][0x180], !P0 ;  /* 0x0000600002007a0c */ /* 0x000fe20004701270 */
[----:B------:R-:W-:-:S02]  /*2130*/  CS2R R16, SRZ ;  /* 0x0000000000107805 */ /* 0x000fc4000001ff00 */
[----:B------:R-:W-:Y:S04]  /*2140*/  STS.64 [R5.X4+0x90], R42 ;  /* 0x0000902a05007388 */ /* 0x000fe80000004a00 */
[----:B------:R-:W-:Y:S06]  /*2150*/  BAR.SYNC 0x0 ;  /* 0x0000000000007b1d */ /* 0x000fec0000000000 */
[----:B------:R-:W1:Y:S04]  /*2160*/  LDS.128 R8, [R56.X4] ;  /* 0x0000000038087984 */ /* 0x000e680000004c00 */
[----:B------:R-:W-:Y:S06]  /*2170*/  BAR.SYNC 0x0 ;  /* 0x0000000000007b1d */ /* 0x000fec0000000000 */
[----:B------:R-:W-:Y:S04]  /*2180*/  STS.64 [R5.X4], R46 ;  /* 0x0000002e05007388 */ /* 0x000fe80000004a00 */
[----:B------:R-:W-:Y:S04]  /*2190*/  STS.64 [R5.X4+0x90], R22 ;  /* 0x0000901605007388 */ /* 0x000fe80000004a00 */
[----:B------:R-:W-:Y:S06]  /*21a0*/  BAR.SYNC 0x0 ;  /* 0x0000000000007b1d */ /* 0x000fec0000000000 */
[----:B------:R-:W1:Y:S01]  /*21b0*/  @P1 LDG.E.EL.128 R12, [R6.64] ;  /* 0x00000008060c1981 */ /* 0x000e62000c2e1d00 */
[----:B------:R-:W-:-:S03]  /*21c0*/  CS2R R18, SRZ ;  /* 0x0000000000127805 */ /* 0x000fc6000001ff00 */
[----:B------:R-:W2:Y:S04]  /*21d0*/  LDS.128 R56, [R56.X4] ;  /* 0x0000000038387984 */ /* 0x000ea80000004c00 */
[----:B------:R-:W2:Y:S01]  /*21e0*/  @P0 LDG.E.EL.128 R16, [R6.64] ;  /* 0x0000000806100981 */ /* 0x000ea2000c2e1d00 */
[-C--:B------:R-:W-:Y:S01]  /*21f0*/  LEA R5, R0, R3.reuse, 0x7 ;  /* 0x0000000300057211 */ /* 0x080fe200078e38ff */
[----:B-1----:R-:W-:Y:S01]  /*2200*/  FADD R12, R8, R12 ;  /* 0x0000000c080c7221 */ /* 0x002fe20000000000 */
[----:B------:R-:W-:Y:S01]  /*2210*/  FADD R13, R9, R13 ;  /* 0x0000000d090d7221 */ /* 0x000fe20000000000 */
[----:B------:R-:W-:Y:S01]  /*2220*/  FADD R14, R10, R14 ;  /* 0x0000000e0a0e7221 */ /* 0x000fe20000000000 */
[----:B------:R-:W-:Y:S01]  /*2230*/  FADD R15, R11, R15 ;  /* 0x0000000f0b0f7221 */ /* 0x000fe20000000000 */
[----:B------:R-:W-:Y:S01]  /*2240*/  IMAD.WIDE R8, R5, R4, c[0x0][0x178] ;  /* 0x00005e0005087625 */ /* 0x000fe200078e0204 */
[----:B------:R-:W-:Y:S01]  /*2250*/  LEA R5, R2, R3, 0x7 ;  /* 0x0000000302057211 */ /* 0x000fe200078e38ff */
[----:B--2---:R-:W-:-:S03]  /*2260*/  FADD R16, R56, R16 ;  /* 0x0000001038107221 */ /* 0x004fc60000000000 */
[----:B------:R1:W-:Y:S01]  /*2270*/  @P1 STG.E.128 [R8.64], R12 ;  /* 0x0000000c08001986 */ /* 0x0003e2000c101d08 */
[----:B------:R-:W-:Y:S01]  /*2280*/  FADD R17, R57, R17 ;  /* 0x0000001139117221 */ /* 0x000fe20000000000 */
[----:B------:R-:W-:Y:S01]  /*2290*/  FADD R18, R58, R18 ;  /* 0x000000123a127221 */ /* 0x000fe20000000000 */
[----:B------:R-:W-:Y:S01]  /*22a0*/  FADD R19, R59, R19 ;  /* 0x000000133b137221 */ /* 0x000fe20000000000 */
[----:B------:R-:W-:Y:S01]  /*22b0*/  IMAD.WIDE R4, R5, R4, c[0x0][0x178] ;  /* 0x00005e0005047625 */ /* 0x000fe200078e0204 */
[----:B------:R-:W-:Y:S06]  /*22c0*/  @!P0 EXIT ;  /* 0x000000000000894d */ /* 0x000fec0003800000 */
[----:B------:R-:W-:Y:S01]  /*22d0*/  STG.E.128 [R4.64], R16 ;  /* 0x0000001004007986 */ /* 0x000fe2000c101d08 */
[----:B------:R-:W-:Y:S05]  /*22e0*/  EXIT ;  /* 0x000000000000794d */ /* 0x000fea0003800000 */
.L_x_2:
[----:B------:R-:W-:-:S00]  /*22f0*/  BRA `(.L_x_2) ;  /* 0xfffffff000007947 */ /* 0x000fc0000383ffff */
[----:B------:R-:W-:-:S00]  /*2300*/  NOP ;  /* 0x0000000000007918 */ /* 0x000fc00000000000 */
[----:B------:R-:W-:-:S00]  /*2310*/  NOP ;  /* 0x0000000000007918 */ /* 0x000fc00000000000 */
[----:B------:R-:W-:-:S00]  /*2320*/  NOP ;  /* 0x0000000000007918 */ /* 0x000fc00000000000 */
[----:B------:R-:W-:-:S00]  /*2330*/  NOP ;  /* 0x0000000000007918 */ /* 0x000fc00000000000 */
[----:B------:R-:W-:-:S00]  /*2340*/  NOP ;  /* 0x0000000000007918 */ /* 0x000fc00000000000 */
[----:B------:R-:W-:-:S00]  /*2350*/  NOP ;  /* 0x0000000000007918 */ /* 0x000fc00000000000 */
[----:B------:R-:W-:-:S00]  /*2360*/  NOP ;  /* 0x0000000000007918 */ /* 0x000fc00000000000 */
[----:B------:R-:W-:-:S00]  /*2370*/  NOP ;  /* 0x0000000000007918 */ /* 0x000fc00000000000 */
.L_x_3:


//--------------------- .nv.shared.triton_mm      --------------------------
	.section	.nv.shared.triton_mm,"aw",@nobits
	.align	16
